	.headerflags	@"EF_CUDA_TEXMODE_UNIFIED EF_CUDA_64BIT_ADDRESS EF_CUDA_ACCELERATORS EF_CUDA_SM90 EF_CUDA_VIRTUAL_SM(EF_CUDA_SM90)"
	.elftype	@"ET_EXEC"


//--------------------- .nv.info                  --------------------------
	.section	.nv.info,"",@"SHT_CUDA_INFO"
	.align	4


	//----- nvinfo : EIATTR_REGCOUNT
	.align		4
        /*0000*/ 	.byte	0x04, 0x2f
        /*0002*/ 	.short	(.L_3 - .L_2)
	.align		4
.L_2:
        /*0004*/ 	.word	index@(triton_poi_fused__native_batch_norm_legit_no_training_12)
        /*0008*/ 	.word	0x00000018


	//----- nvinfo : EIATTR_MIN_STACK_SIZE
	.align		4
.L_3:
        /*000c*/ 	.byte	0x04, 0x12
        /*000e*/ 	.short	(.L_5 - .L_4)
	.align		4
.L_4:
        /*0010*/ 	.word	index@(triton_poi_fused__native_batch_norm_legit_no_training_12)
        /*0014*/ 	.word	0x00000000


	//----- nvinfo : EIATTR_FRAME_SIZE
	.align		4
.L_5:
        /*0018*/ 	.byte	0x04, 0x11
        /*001a*/ 	.short	(.L_7 - .L_6)
	.align		4
.L_6:
        /*001c*/ 	.word	index@(triton_poi_fused__native_batch_norm_legit_no_training_12)
        /*0020*/ 	.word	0x00000000


	//----- nvinfo : EIATTR_MIN_STACK_SIZE
	.align		4
.L_7:
        /*0024*/ 	.byte	0x04, 0x12
        /*0026*/ 	.short	(.L_9 - .L_8)
	.align		4
.L_8:
        /*0028*/ 	.word	index@(triton_poi_fused__native_batch_norm_legit_no_training_12)
        /*002c*/ 	.word	0x00000000
.L_9:


//--------------------- .nv.info.triton_poi_fused__native_batch_norm_legit_no_training_12 --------------------------
	.section	.nv.info.triton_poi_fused__native_batch_norm_legit_no_training_12,"",@"SHT_CUDA_INFO"
	.sectionflags	@""
	.align	4


	//----- nvinfo : EIATTR_CUDA_API_VERSION
	.align		4
        /*0000*/ 	.byte	0x04, 0x37
        /*0002*/ 	.short	(.L_11 - .L_10)
.L_10:
        /*0004*/ 	.word	0x0000007c


	//----- nvinfo : EIATTR_KPARAM_INFO
	.align		4
.L_11:
        /*0008*/ 	.byte	0x04, 0x17
        /*000a*/ 	.short	(.L_13 - .L_12)
.L_12:
        /*000c*/ 	.word	0x00000000
        /*0010*/ 	.short	0x0006
        /*0012*/ 	.short	0x0030
        /*0014*/ 	.byte	0x00, 0xf0, 0x11, 0x00


	//----- nvinfo : EIATTR_KPARAM_INFO
	.align		4
.L_13:
        /*0018*/ 	.byte	0x04, 0x17
        /*001a*/ 	.short	(.L_15 - .L_14)
.L_14:
        /*001c*/ 	.word	0x00000000
        /*0020*/ 	.short	0x0005
        /*0022*/ 	.short	0x0028
        /*0024*/ 	.byte	0x00, 0xf4, 0x21, 0x00


	//----- nvinfo : EIATTR_KPARAM_INFO
	.align		4
.L_15:
        /*0028*/ 	.byte	0x04, 0x17
        /*002a*/ 	.short	(.L_17 - .L_16)
.L_16:
        /*002c*/ 	.word	0x00000000
        /*0030*/ 	.short	0x0004
        /*0032*/ 	.short	0x0020
        /*0034*/ 	.byte	0x00, 0xf4, 0x21, 0x00


	//----- nvinfo : EIATTR_KPARAM_INFO
	.align		4
.L_17:
        /*0038*/ 	.byte	0x04, 0x17
        /*003a*/ 	.short	(.L_19 - .L_18)
.L_18:
        /*003c*/ 	.word	0x00000000
        /*0040*/ 	.short	0x0003
        /*0042*/ 	.short	0x0018
        /*0044*/ 	.byte	0x00, 0xf4, 0x21, 0x00


	//----- nvinfo : EIATTR_KPARAM_INFO
	.align		4
.L_19:
        /*0048*/ 	.byte	0x04, 0x17
        /*004a*/ 	.short	(.L_21 - .L_20)
.L_20:
        /*004c*/ 	.word	0x00000000
        /*0050*/ 	.short	0x0002
        /*0052*/ 	.short	0x0010
        /*0054*/ 	.byte	0x00, 0xf4, 0x21, 0x00


	//----- nvinfo : EIATTR_KPARAM_INFO
	.align		4
.L_21:
        /*0058*/ 	.byte	0x04, 0x17
        /*005a*/ 	.short	(.L_23 - .L_22)
.L_22:
        /*005c*/ 	.word	0x00000000
        /*0060*/ 	.short	0x0001
        /*0062*/ 	.short	0x0008
        /*0064*/ 	.byte	0x00, 0xf4, 0x21, 0x00


	//----- nvinfo : EIATTR_KPARAM_INFO
	.align		4
.L_23:
        /*0068*/ 	.byte	0x04, 0x17
        /*006a*/ 	.short	(.L_25 - .L_24)
.L_24:
        /*006c*/ 	.word	0x00000000
        /*0070*/ 	.short	0x0000
        /*0072*/ 	.short	0x0000
        /*0074*/ 	.byte	0x00, 0xf4, 0x21, 0x00


	//----- nvinfo : EIATTR_SPARSE_MMA_MASK
	.align		4
.L_25:
        /*0078*/ 	.byte	0x03, 0x50
        /*007a*/ 	.short	0x0000


	//----- nvinfo : EIATTR_MAXREG_COUNT
	.align		4
        /*007c*/ 	.byte	0x03, 0x1b
        /*007e*/ 	.short	0x00ff


	//----- nvinfo : EIATTR_EXIT_INSTR_OFFSETS
	.align		4
        /*0080*/ 	.byte	0x04, 0x1c
        /*0082*/ 	.short	(.L_27 - .L_26)


	//   ....[0]....
.L_26:
        /*0084*/ 	.word	0x000003e0


	//   ....[1]....
        /*0088*/ 	.word	0x00000400


	//----- nvinfo : EIATTR_REQNTID
	.align		4
.L_27:
        /*008c*/ 	.byte	0x04, 0x10
        /*008e*/ 	.short	(.L_29 - .L_28)
.L_28:
        /*0090*/ 	.word	0x00000080
        /*0094*/ 	.word	0x00000001
        /*0098*/ 	.word	0x00000001


	//----- nvinfo : EIATTR_CBANK_PARAM_SIZE
	.align		4
.L_29:
        /*009c*/ 	.byte	0x03, 0x19
        /*009e*/ 	.short	0x0034


	//----- nvinfo : EIATTR_PARAM_CBANK
	.align		4
        /*00a0*/ 	.byte	0x04, 0x0a
        /*00a2*/ 	.short	(.L_31 - .L_30)
	.align		4
.L_30:
        /*00a4*/ 	.word	index@(.nv.constant0.triton_poi_fused__native_batch_norm_legit_no_training_12)
        /*00a8*/ 	.short	0x0210
        /*00aa*/ 	.short	0x0034


	//----- nvinfo : EIATTR_SW_WAR
	.align		4
.L_31:
        /*00ac*/ 	.byte	0x04, 0x36
        /*00ae*/ 	.short	(.L_33 - .L_32)
.L_32:
        /*00b0*/ 	.word	0x00000008
.L_33:


//--------------------- .nv.callgraph             --------------------------
	.section	.nv.callgraph,"",@"SHT_CUDA_CALLGRAPH"
	.align	4
	.sectionentsize	8
	.align		4
        /*0000*/ 	.word	0x00000000
	.align		4
        /*0004*/ 	.word	0xffffffff
	.align		4
        /*0008*/ 	.word	0x00000000
	.align		4
        /*000c*/ 	.word	0xfffffffe
	.align		4
        /*0010*/ 	.word	0x00000000
	.align		4
        /*0014*/ 	.word	0xfffffffd
	.align		4
        /*0018*/ 	.word	0x00000000
	.align		4
        /*001c*/ 	.word	0xfffffffc


//--------------------- .nv.constant4             --------------------------
	.section	.nv.constant4,"a",@progbits
	.align	8
	.align		8
.nv.constant4:
        /*0000*/ 	.dword	_$_str
	.align		8
        /*0008*/ 	.dword	_$_str_$_2


//--------------------- .text.triton_poi_fused__native_batch_norm_legit_no_training_12 --------------------------
	.section	.text.triton_poi_fused__native_batch_norm_legit_no_training_12,"ax",@progbits
	.align	128
        .global         triton_poi_fused__native_batch_norm_legit_no_training_12
        .type           triton_poi_fused__native_batch_norm_legit_no_training_12,@function
        .size           triton_poi_fused__native_batch_norm_legit_no_training_12,(.L_x_1 - triton_poi_fused__native_batch_norm_legit_no_training_12)
        .other          triton_poi_fused__native_batch_norm_legit_no_training_12,@"STO_CUDA_ENTRY STV_DEFAULT"
triton_poi_fused__native_batch_norm_legit_no_training_12:
.text.triton_poi_fused__native_batch_norm_legit_no_training_12:
[----:B------:R-:W0:Y:S01]  /*0000*/  LDC R1, c[0x0][0x28] ;  /* 0x00000a00ff017b82 */ /* 0x000e220000000800 */
[----:B------:R-:W1:Y:S01]  /*0010*/  S2R R0, SR_TID.X ;  /* 0x0000000000007919 */ /* 0x000e620000002100 */
[----:B------:R-:W-:-:S06]  /*0020*/  HFMA2.MMA R2, -RZ, RZ, 0, 0 ;  /* 0x00000000ff027435 */ /* 0x000fcc00000001ff */
[----:B------:R-:W2:Y:S01]  /*0030*/  LDC.64 R10, c[0x0][0x220] ;  /* 0x00008800ff0a7b82 */ /* 0x000ea20000000a00 */
[----:B------:R-:W-:Y:S01]  /*0040*/  ULDC.64 UR4, c[0x0][0x208] ;  /* 0x0000820000047ab9 */ /* 0x000fe20000000a00 */
[----:B------:R-:W3:Y:S06]  /*0050*/  S2R R3, SR_CTAID.X ;  /* 0x0000000000037919 */ /* 0x000eec0000002500 */
[----:B------:R-:W4:Y:S08]  /*0060*/  LDC.64 R14, c[0x0][0x210] ;  /* 0x00008400ff0e7b82 */ /* 0x000f300000000a00 */
[----:B------:R-:W5:Y:S08]  /*0070*/  LDC.64 R16, c[0x0][0x218] ;  /* 0x00008600ff107b82 */ /* 0x000f700000000a00 */
[----:B------:R-:W5:Y:S01]  /*0080*/  LDC.64 R18, c[0x0][0x228] ;  /* 0x00008a00ff127b82 */ /* 0x000f620000000a00 */
[----:B-1----:R-:W-:-:S07]  /*0090*/  SHF.L.U32 R0, R0, 0x1, RZ ;  /* 0x0000000100007819 */ /* 0x002fce00000006ff */
[----:B------:R-:W1:Y:S01]  /*00a0*/  LDC.64 R20, c[0x0][0x230] ;  /* 0x00008c00ff147b82 */ /* 0x000e620000000a00 */
[----:B------:R-:W-:-:S04]  /*00b0*/  LOP3.LUT R0, R0, 0xfe, RZ, 0xc0, !PT ;  /* 0x000000fe00007812 */ /* 0x000fc800078ec0ff */
[----:B---3--:R-:W-:-:S04]  /*00c0*/  LEA R3, R3, R0, 0x8 ;  /* 0x0000000003037211 */ /* 0x008fc800078e40ff */
[C---:B------:R-:W-:Y:S01]  /*00d0*/  ISETP.GE.AND P4, PT, R3.reuse, 0xe400, PT ;  /* 0x0000e4000300780c */ /* 0x040fe20003f86270 */
[----:B------:R-:W-:-:S05]  /*00e0*/  IMAD.HI R0, R3, -0x7047dc11, R2 ;  /* 0x8fb823ef03007827 */ /* 0x000fca00078e0202 */
[----:B------:R-:W-:-:S04]  /*00f0*/  SHF.R.U32.HI R5, RZ, 0x1f, R0 ;  /* 0x0000001fff057819 */ /* 0x000fc80000011600 */
[----:B------:R-:W-:-:S05]  /*0100*/  LEA.HI.SX32 R5, R0, R5, 0x19 ;  /* 0x0000000500057211 */ /* 0x000fca00078fcaff */
[----:B------:R-:W-:Y:S01]  /*0110*/  IMAD R13, R5, -0xe4, R3 ;  /* 0xffffff1c050d7824 */ /* 0x000fe200078e0203 */
[----:B------:R-:W-:-:S03]  /*0120*/  CS2R R4, SRZ ;  /* 0x0000000000047805 */ /* 0x000fc6000001ff00 */
[----:B--2---:R-:W-:-:S05]  /*0130*/  IMAD.WIDE R10, R13, 0x4, R10 ;  /* 0x000000040d0a7825 */ /* 0x004fca00078e020a */
[----:B------:R2:W3:Y:S01]  /*0140*/  @!P4 LDG.E.EL.64 R4, desc[UR4][R10.64] ;  /* 0x000000040a04c981 */ /* 0x0004e2000c2e1b00 */
[----:B------:R-:W-:Y:S02]  /*0150*/  CS2R R6, SRZ ;  /* 0x0000000000067805 */ /* 0x000fe4000001ff00 */
[----:B------:R-:W-:Y:S01]  /*0160*/  CS2R R8, SRZ ;  /* 0x0000000000087805 */ /* 0x000fe2000001ff00 */
[----:B----4-:R-:W-:-:S04]  /*0170*/  IMAD.WIDE R14, R3, 0x4, R14 ;  /* 0x00000004030e7825 */ /* 0x010fc800078e020e */
[C---:B-----5:R-:W-:Y:S01]  /*0180*/  IMAD.WIDE R16, R13.reuse, 0x4, R16 ;  /* 0x000000040d107825 */ /* 0x060fe200078e0210 */
[----:B------:R-:W4:Y:S01]  /*0190*/  @!P4 LDG.E.64 R6, desc[UR4][R14.64] ;  /* 0x000000040e06c981 */ /* 0x000f22000c1e1b00 */
[----:B--2---:R-:W-:Y:S02]  /*01a0*/  CS2R R10, SRZ ;  /* 0x00000000000a7805 */ /* 0x004fe4000001ff00 */
[C---:B0-----:R-:W-:Y:S01]  /*01b0*/  IMAD.WIDE R18, R13.reuse, 0x4, R18 ;  /* 0x000000040d127825 */ /* 0x041fe200078e0212 */
[----:B------:R0:W4:Y:S03]  /*01c0*/  @!P4 LDG.E.EL.64 R8, desc[UR4][R16.64] ;  /* 0x000000041008c981 */ /* 0x000126000c2e1b00 */
[----:B-1----:R-:W-:Y:S01]  /*01d0*/  IMAD.WIDE R20, R13, 0x4, R20 ;  /* 0x000000040d147825 */ /* 0x002fe200078e0214 */
[----:B------:R-:W-:-:S04]  /*01e0*/  CS2R R12, SRZ ;  /* 0x00000000000c7805 */ /* 0x000fc8000001ff00 */
[----:B------:R-:W2:Y:S04]  /*01f0*/  @!P4 LDG.E.EL.64 R10, desc[UR4][R20.64] ;  /* 0x00000004140ac981 */ /* 0x000ea8000c2e1b00 */
[----:B------:R-:W2:Y:S01]  /*0200*/  @!P4 LDG.E.EL.64 R12, desc[UR4][R18.64] ;  /* 0x00000004120cc981 */ /* 0x000ea2000c2e1b00 */
[----:B0-----:R-:W-:Y:S01]  /*0210*/  MOV R17, 0x3e800000 ;  /* 0x3e80000000117802 */ /* 0x001fe20000000f00 */
[----:B---3--:R-:W-:Y:S01]  /*0220*/  FADD R4, R4, 9.9999997473787516356e-06 ;  /* 0x3727c5ac04047421 */ /* 0x008fe20000000000 */
[----:B------:R-:W-:-:S03]  /*0230*/  FADD R0, R5, 9.9999997473787516356e-06 ;  /* 0x3727c5ac05007421 */ /* 0x000fc60000000000 */
[----:B------:R0:W1:Y:S08]  /*0240*/  MUFU.SQRT R2, R4 ;  /* 0x0000000400027308 */ /* 0x0000700000002000 */
[----:B------:R-:W3:Y:S01]  /*0250*/  MUFU.SQRT R14, R0 ;  /* 0x00000000000e7308 */ /* 0x000ee20000002000 */
[----:B0-----:R-:W0:Y:S01]  /*0260*/  LDC.64 R4, c[0x0][0x238] ;  /* 0x00008e00ff047b82 */ /* 0x001e220000000a00 */
[----:B-1----:R-:W-:-:S02]  /*0270*/  FSETP.GT.AND P0, PT, R2, 8.50705917302346158658e+37, PT ;  /* 0x7e8000000200780b */ /* 0x002fc40003f04000 */
[----:B------:R-:W-:Y:S02]  /*0280*/  FSETP.GEU.AND P2, PT, R2, 1.175494350822287508e-38, PT ;  /* 0x008000000200780b */ /* 0x000fe40003f4e000 */
[C---:B---3--:R-:W-:Y:S02]  /*0290*/  FSETP.GT.AND P1, PT, R14.reuse, 8.50705917302346158658e+37, PT ;  /* 0x7e8000000e00780b */ /* 0x048fe40003f24000 */
[----:B------:R-:W-:-:S07]  /*02a0*/  FSETP.GEU.AND P3, PT, R14, 1.175494350822287508e-38, PT ;  /* 0x008000000e00780b */ /* 0x000fce0003f6e000 */
[----:B------:R-:W-:-:S04]  /*02b0*/  @P0 FMUL R2, R2, 0.25 ;  /* 0x3e80000002020820 */ /* 0x000fc80000400000 */
[----:B------:R-:W-:Y:S01]  /*02c0*/  @!P2 FMUL R2, R2, 16777216 ;  /* 0x4b8000000202a820 */ /* 0x000fe20000400000 */
[----:B------:R-:W-:-:S04]  /*02d0*/  @P1 FMUL R14, R14, 0.25 ;  /* 0x3e8000000e0e1820 */ /* 0x000fc80000400000 */
[----:B------:R-:W-:Y:S01]  /*02e0*/  @!P3 FMUL R14, R14, 16777216 ;  /* 0x4b8000000e0eb820 */ /* 0x000fe20000400000 */
[----:B------:R-:W1:Y:S01]  /*02f0*/  MUFU.RCP R2, R2 ;  /* 0x0000000200027308 */ /* 0x000e620000001000 */
[----:B------:R-:W-:-:S07]  /*0300*/  FSEL R15, R17, 1, P0 ;  /* 0x3f800000110f7808 */ /* 0x000fce0000000000 */
[----:B------:R-:W3:Y:S01]  /*0310*/  MUFU.RCP R14, R14 ;  /* 0x0000000e000e7308 */ /* 0x000ee20000001000 */
[----:B------:R-:W-:Y:S01]  /*0320*/  FSEL R17, R17, 1, P1 ;  /* 0x3f80000011117808 */ /* 0x000fe20000800000 */
[----:B------:R-:W-:-:S04]  /*0330*/  @!P2 FMUL R15, R15, 16777216 ;  /* 0x4b8000000f0fa820 */ /* 0x000fc80000400000 */
[----:B------:R-:W-:Y:S01]  /*0340*/  @!P3 FMUL R17, R17, 16777216 ;  /* 0x4b8000001111b820 */ /* 0x000fe20000400000 */
[----:B----4-:R-:W-:Y:S01]  /*0350*/  FADD R7, -R9, R7 ;  /* 0x0000000709077221 */ /* 0x010fe20000000100 */
[----:B------:R-:W-:Y:S01]  /*0360*/  FADD R6, -R8, R6 ;  /* 0x0000000608067221 */ /* 0x000fe20000000100 */
[----:B-1----:R-:W-:Y:S01]  /*0370*/  FMUL R15, R2, R15 ;  /* 0x0000000f020f7220 */ /* 0x002fe20000400000 */
[----:B---3--:R-:W-:-:S03]  /*0380*/  FMUL R0, R14, R17 ;  /* 0x000000110e007220 */ /* 0x008fc60000400000 */
[----:B------:R-:W-:Y:S01]  /*0390*/  FMUL R15, R6, R15 ;  /* 0x0000000f060f7220 */ /* 0x000fe20000400000 */
[----:B------:R-:W-:Y:S01]  /*03a0*/  FMUL R0, R7, R0 ;  /* 0x0000000007007220 */ /* 0x000fe20000400000 */
[----:B0-----:R-:W-:-:S04]  /*03b0*/  IMAD.WIDE R4, R3, 0x4, R4 ;  /* 0x0000000403047825 */ /* 0x001fc800078e0204 */
[----:B--2---:R-:W-:Y:S01]  /*03c0*/  FFMA R10, R15, R12, R10 ;  /* 0x0000000c0f0a7223 */ /* 0x004fe2000000000a */
[----:B------:R-:W-:Y:S01]  /*03d0*/  FFMA R11, R0, R13, R11 ;  /* 0x0000000d000b7223 */ /* 0x000fe2000000000b */
[----:B------:R-:W-:Y:S06]  /*03e0*/  @P4 EXIT ;  /* 0x000000000000494d */ /* 0x000fec0003800000 */
[----:B------:R-:W-:Y:S01]  /*03f0*/  STG.E.64 desc[UR4][R4.64], R10 ;  /* 0x0000000a04007986 */ /* 0x000fe2000c101b04 */
[----:B------:R-:W-:Y:S05]  /*0400*/  EXIT ;  /* 0x000000000000794d */ /* 0x000fea0003800000 */
.L_x_0:
[----:B------:R-:W-:-:S00]  /*0410*/  BRA `(.L_x_0) ;  /* 0xfffffffc00fc7947 */ /* 0x000fc0000383ffff */
[----:B------:R-:W-:-:S00]  /*0420*/  NOP ;  /* 0x0000000000007918 */ /* 0x000fc00000000000 */
        /* <DEDUP_REMOVED lines=13> */
.L_x_1:


//--------------------- .nv.global.init           --------------------------
	.section	.nv.global.init,"aw",@progbits
.nv.global.init:
	.type		_$_str,@object
	.size		_$_str,(_$_str_$_2 - _$_str)
_$_str:
        /*0000*/ 	.byte	0x5f, 0x5f, 0x43, 0x55, 0x44, 0x41, 0x5f, 0x46, 0x54, 0x5a, 0x00
	.type		_$_str_$_2,@object
	.size		_$_str_$_2,(.L_1 - _$_str_$_2)
_$_str_$_2:
        /*000b*/ 	.byte	0x5f, 0x5f, 0x43, 0x55, 0x44, 0x41, 0x5f, 0x50, 0x52, 0x45, 0x43, 0x5f, 0x53, 0x51, 0x52, 0x54
        /*001b*/ 	.byte	0x00
.L_1:


//--------------------- .nv.constant0.triton_poi_fused__native_batch_norm_legit_no_training_12 --------------------------
	.section	.nv.constant0.triton_poi_fused__native_batch_norm_legit_no_training_12,"a",@progbits
	.sectionflags	@""
	.align	4
.nv.constant0.triton_poi_fused__native_batch_norm_legit_no_training_12:
	.zero		580
